//
// Generated by NVIDIA NVVM Compiler
//
// Compiler Build ID: CL-36424714
// Cuda compilation tools, release 13.0, V13.0.88
// Based on NVVM 20.0.0
//

.version 9.0
.target sm_100
.address_size 64

	// .globl	_Z15MatrixMulKernelILi16EEvPfS0_S0_ii
// _ZZ15MatrixMulKernelILi16EEvPfS0_S0_iiE2As has been demoted
// _ZZ15MatrixMulKernelILi16EEvPfS0_S0_iiE2Bs has been demoted
// _ZZ15MatrixMulKernelILi32EEvPfS0_S0_iiE2As has been demoted
// _ZZ15MatrixMulKernelILi32EEvPfS0_S0_iiE2Bs has been demoted

.visible .entry _Z15MatrixMulKernelILi16EEvPfS0_S0_ii(
	.param .u64 .ptr .align 1 _Z15MatrixMulKernelILi16EEvPfS0_S0_ii_param_0,
	.param .u64 .ptr .align 1 _Z15MatrixMulKernelILi16EEvPfS0_S0_ii_param_1,
	.param .u64 .ptr .align 1 _Z15MatrixMulKernelILi16EEvPfS0_S0_ii_param_2,
	.param .u32 _Z15MatrixMulKernelILi16EEvPfS0_S0_ii_param_3,
	.param .u32 _Z15MatrixMulKernelILi16EEvPfS0_S0_ii_param_4
)
{
	.reg .pred 	%p<5>;
	.reg .b32 	%r<64>;
	.reg .b32 	%f<162>;
	.reg .b64 	%rd<24>;
	// demoted variable
	.shared .align 4 .b8 _ZZ15MatrixMulKernelILi16EEvPfS0_S0_iiE2As[1024];
	// demoted variable
	.shared .align 4 .b8 _ZZ15MatrixMulKernelILi16EEvPfS0_S0_iiE2Bs[1024];
	ld.param.u64 	%rd4, [_Z15MatrixMulKernelILi16EEvPfS0_S0_ii_param_1];
	ld.param.u64 	%rd5, [_Z15MatrixMulKernelILi16EEvPfS0_S0_ii_param_2];
	ld.param.u32 	%r30, [_Z15MatrixMulKernelILi16EEvPfS0_S0_ii_param_3];
	ld.param.u32 	%r31, [_Z15MatrixMulKernelILi16EEvPfS0_S0_ii_param_4];
	cvta.to.global.u64 	%rd1, %rd5;
	cvta.to.global.u64 	%rd2, %rd4;
	mov.u32 	%r32, %ctaid.x;
	mov.u32 	%r1, %ctaid.y;
	mov.u32 	%r2, %tid.x;
	mov.u32 	%r3, %tid.y;
	mul.lo.s32 	%r33, %r30, %r1;
	shl.b32 	%r63, %r33, 4;
	add.s32 	%r5, %r63, %r30;
	shl.b32 	%r6, %r32, 4;
	shl.b32 	%r7, %r31, 4;
	setp.lt.s32 	%p1, %r30, 1;
	mov.f32 	%f161, 0f00000000;
	@%p1 bra 	$L__BB0_6;
	mul.lo.s32 	%r8, %r30, %r3;
	shl.b32 	%r34, %r3, 6;
	mov.u32 	%r35, _ZZ15MatrixMulKernelILi16EEvPfS0_S0_iiE2As;
	add.s32 	%r9, %r35, %r34;
	shl.b32 	%r36, %r2, 2;
	add.s32 	%r10, %r9, %r36;
	mul.lo.s32 	%r11, %r31, %r3;
	mov.u32 	%r37, _ZZ15MatrixMulKernelILi16EEvPfS0_S0_iiE2Bs;
	add.s32 	%r13, %r37, %r36;
	add.s32 	%r12, %r13, %r34;
	add.s32 	%r14, %r63, 16;
	max.s32 	%r38, %r5, %r14;
	not.b32 	%r39, %r63;
	add.s32 	%r15, %r38, %r39;
	and.b32  	%r40, %r15, 16;
	setp.ne.s32 	%p2, %r40, 0;
	mov.f32 	%f161, 0f00000000;
	mov.u32 	%r58, %r6;
	@%p2 bra 	$L__BB0_3;
	add.s32 	%r41, %r8, %r2;
	add.s32 	%r42, %r41, %r63;
	mul.wide.s32 	%rd6, %r42, 4;
	add.s64 	%rd7, %rd2, %rd6;
	ld.global.f32 	%f10, [%rd7];
	st.shared.f32 	[%r10], %f10;
	add.s32 	%r43, %r11, %r2;
	add.s32 	%r44, %r43, %r6;
	mul.wide.s32 	%rd8, %r44, 4;
	add.s64 	%rd9, %rd1, %rd8;
	ld.global.f32 	%f11, [%rd9];
	st.shared.f32 	[%r12], %f11;
	bar.sync 	0;
	ld.shared.f32 	%f12, [%r9];
	ld.shared.f32 	%f13, [%r13];
	fma.rn.f32 	%f14, %f12, %f13, 0f00000000;
	ld.shared.f32 	%f15, [%r9+4];
	ld.shared.f32 	%f16, [%r13+64];
	fma.rn.f32 	%f17, %f15, %f16, %f14;
	ld.shared.f32 	%f18, [%r9+8];
	ld.shared.f32 	%f19, [%r13+128];
	fma.rn.f32 	%f20, %f18, %f19, %f17;
	ld.shared.f32 	%f21, [%r9+12];
	ld.shared.f32 	%f22, [%r13+192];
	fma.rn.f32 	%f23, %f21, %f22, %f20;
	ld.shared.f32 	%f24, [%r9+16];
	ld.shared.f32 	%f25, [%r13+256];
	fma.rn.f32 	%f26, %f24, %f25, %f23;
	ld.shared.f32 	%f27, [%r9+20];
	ld.shared.f32 	%f28, [%r13+320];
	fma.rn.f32 	%f29, %f27, %f28, %f26;
	ld.shared.f32 	%f30, [%r9+24];
	ld.shared.f32 	%f31, [%r13+384];
	fma.rn.f32 	%f32, %f30, %f31, %f29;
	ld.shared.f32 	%f33, [%r9+28];
	ld.shared.f32 	%f34, [%r13+448];
	fma.rn.f32 	%f35, %f33, %f34, %f32;
	ld.shared.f32 	%f36, [%r9+32];
	ld.shared.f32 	%f37, [%r13+512];
	fma.rn.f32 	%f38, %f36, %f37, %f35;
	ld.shared.f32 	%f39, [%r9+36];
	ld.shared.f32 	%f40, [%r13+576];
	fma.rn.f32 	%f41, %f39, %f40, %f38;
	ld.shared.f32 	%f42, [%r9+40];
	ld.shared.f32 	%f43, [%r13+640];
	fma.rn.f32 	%f44, %f42, %f43, %f41;
	ld.shared.f32 	%f45, [%r9+44];
	ld.shared.f32 	%f46, [%r13+704];
	fma.rn.f32 	%f47, %f45, %f46, %f44;
	ld.shared.f32 	%f48, [%r9+48];
	ld.shared.f32 	%f49, [%r13+768];
	fma.rn.f32 	%f50, %f48, %f49, %f47;
	ld.shared.f32 	%f51, [%r9+52];
	ld.shared.f32 	%f52, [%r13+832];
	fma.rn.f32 	%f53, %f51, %f52, %f50;
	ld.shared.f32 	%f54, [%r9+56];
	ld.shared.f32 	%f55, [%r13+896];
	fma.rn.f32 	%f56, %f54, %f55, %f53;
	ld.shared.f32 	%f57, [%r9+60];
	ld.shared.f32 	%f58, [%r13+960];
	fma.rn.f32 	%f161, %f57, %f58, %f56;
	bar.sync 	0;
	add.s32 	%r58, %r6, %r7;
	mov.u32 	%r63, %r14;
$L__BB0_3:
	setp.lt.u32 	%p3, %r15, 16;
	@%p3 bra 	$L__BB0_6;
	add.s32 	%r45, %r2, %r58;
	add.s32 	%r46, %r3, 16;
	mad.lo.s32 	%r62, %r31, %r46, %r45;
	add.s32 	%r61, %r45, %r11;
	add.s32 	%r47, %r2, %r63;
	add.s32 	%r60, %r47, %r8;
$L__BB0_5:
	ld.param.u64 	%rd23, [_Z15MatrixMulKernelILi16EEvPfS0_S0_ii_param_2];
	ld.param.u64 	%rd22, [_Z15MatrixMulKernelILi16EEvPfS0_S0_ii_param_1];
	mul.wide.s32 	%rd10, %r60, 4;
	cvta.to.global.u64 	%rd11, %rd22;
	add.s64 	%rd12, %rd11, %rd10;
	ld.global.f32 	%f59, [%rd12];
	st.shared.f32 	[%r10], %f59;
	cvta.to.global.u64 	%rd13, %rd23;
	mul.wide.s32 	%rd14, %r61, 4;
	add.s64 	%rd15, %rd13, %rd14;
	ld.global.f32 	%f60, [%rd15];
	st.shared.f32 	[%r12], %f60;
	bar.sync 	0;
	ld.shared.f32 	%f61, [%r9];
	ld.shared.f32 	%f62, [%r13];
	fma.rn.f32 	%f63, %f61, %f62, %f161;
	ld.shared.f32 	%f64, [%r9+4];
	ld.shared.f32 	%f65, [%r13+64];
	fma.rn.f32 	%f66, %f64, %f65, %f63;
	ld.shared.f32 	%f67, [%r9+8];
	ld.shared.f32 	%f68, [%r13+128];
	fma.rn.f32 	%f69, %f67, %f68, %f66;
	ld.shared.f32 	%f70, [%r9+12];
	ld.shared.f32 	%f71, [%r13+192];
	fma.rn.f32 	%f72, %f70, %f71, %f69;
	ld.shared.f32 	%f73, [%r9+16];
	ld.shared.f32 	%f74, [%r13+256];
	fma.rn.f32 	%f75, %f73, %f74, %f72;
	ld.shared.f32 	%f76, [%r9+20];
	ld.shared.f32 	%f77, [%r13+320];
	fma.rn.f32 	%f78, %f76, %f77, %f75;
	ld.shared.f32 	%f79, [%r9+24];
	ld.shared.f32 	%f80, [%r13+384];
	fma.rn.f32 	%f81, %f79, %f80, %f78;
	ld.shared.f32 	%f82, [%r9+28];
	ld.shared.f32 	%f83, [%r13+448];
	fma.rn.f32 	%f84, %f82, %f83, %f81;
	ld.shared.f32 	%f85, [%r9+32];
	ld.shared.f32 	%f86, [%r13+512];
	fma.rn.f32 	%f87, %f85, %f86, %f84;
	ld.shared.f32 	%f88, [%r9+36];
	ld.shared.f32 	%f89, [%r13+576];
	fma.rn.f32 	%f90, %f88, %f89, %f87;
	ld.shared.f32 	%f91, [%r9+40];
	ld.shared.f32 	%f92, [%r13+640];
	fma.rn.f32 	%f93, %f91, %f92, %f90;
	ld.shared.f32 	%f94, [%r9+44];
	ld.shared.f32 	%f95, [%r13+704];
	fma.rn.f32 	%f96, %f94, %f95, %f93;
	ld.shared.f32 	%f97, [%r9+48];
	ld.shared.f32 	%f98, [%r13+768];
	fma.rn.f32 	%f99, %f97, %f98, %f96;
	ld.shared.f32 	%f100, [%r9+52];
	ld.shared.f32 	%f101, [%r13+832];
	fma.rn.f32 	%f102, %f100, %f101, %f99;
	ld.shared.f32 	%f103, [%r9+56];
	ld.shared.f32 	%f104, [%r13+896];
	fma.rn.f32 	%f105, %f103, %f104, %f102;
	ld.shared.f32 	%f106, [%r9+60];
	ld.shared.f32 	%f107, [%r13+960];
	fma.rn.f32 	%f108, %f106, %f107, %f105;
	bar.sync 	0;
	ld.global.f32 	%f109, [%rd12+64];
	st.shared.f32 	[%r10], %f109;
	mul.wide.s32 	%rd16, %r62, 4;
	add.s64 	%rd17, %rd13, %rd16;
	ld.global.f32 	%f110, [%rd17];
	st.shared.f32 	[%r12], %f110;
	bar.sync 	0;
	ld.shared.f32 	%f111, [%r9];
	ld.shared.f32 	%f112, [%r13];
	fma.rn.f32 	%f113, %f111, %f112, %f108;
	ld.shared.f32 	%f114, [%r9+4];
	ld.shared.f32 	%f115, [%r13+64];
	fma.rn.f32 	%f116, %f114, %f115, %f113;
	ld.shared.f32 	%f117, [%r9+8];
	ld.shared.f32 	%f118, [%r13+128];
	fma.rn.f32 	%f119, %f117, %f118, %f116;
	ld.shared.f32 	%f120, [%r9+12];
	ld.shared.f32 	%f121, [%r13+192];
	fma.rn.f32 	%f122, %f120, %f121, %f119;
	ld.shared.f32 	%f123, [%r9+16];
	ld.shared.f32 	%f124, [%r13+256];
	fma.rn.f32 	%f125, %f123, %f124, %f122;
	ld.shared.f32 	%f126, [%r9+20];
	ld.shared.f32 	%f127, [%r13+320];
	fma.rn.f32 	%f128, %f126, %f127, %f125;
	ld.shared.f32 	%f129, [%r9+24];
	ld.shared.f32 	%f130, [%r13+384];
	fma.rn.f32 	%f131, %f129, %f130, %f128;
	ld.shared.f32 	%f132, [%r9+28];
	ld.shared.f32 	%f133, [%r13+448];
	fma.rn.f32 	%f134, %f132, %f133, %f131;
	ld.shared.f32 	%f135, [%r9+32];
	ld.shared.f32 	%f136, [%r13+512];
	fma.rn.f32 	%f137, %f135, %f136, %f134;
	ld.shared.f32 	%f138, [%r9+36];
	ld.shared.f32 	%f139, [%r13+576];
	fma.rn.f32 	%f140, %f138, %f139, %f137;
	ld.shared.f32 	%f141, [%r9+40];
	ld.shared.f32 	%f142, [%r13+640];
	fma.rn.f32 	%f143, %f141, %f142, %f140;
	ld.shared.f32 	%f144, [%r9+44];
	ld.shared.f32 	%f145, [%r13+704];
	fma.rn.f32 	%f146, %f144, %f145, %f143;
	ld.shared.f32 	%f147, [%r9+48];
	ld.shared.f32 	%f148, [%r13+768];
	fma.rn.f32 	%f149, %f147, %f148, %f146;
	ld.shared.f32 	%f150, [%r9+52];
	ld.shared.f32 	%f151, [%r13+832];
	fma.rn.f32 	%f152, %f150, %f151, %f149;
	ld.shared.f32 	%f153, [%r9+56];
	ld.shared.f32 	%f154, [%r13+896];
	fma.rn.f32 	%f155, %f153, %f154, %f152;
	ld.shared.f32 	%f156, [%r9+60];
	ld.shared.f32 	%f157, [%r13+960];
	fma.rn.f32 	%f161, %f156, %f157, %f155;
	bar.sync 	0;
	add.s32 	%r63, %r63, 32;
	shl.b32 	%r54, %r31, 5;
	add.s32 	%r62, %r62, %r54;
	add.s32 	%r61, %r61, %r54;
	add.s32 	%r60, %r60, 32;
	setp.lt.s32 	%p4, %r63, %r5;
	@%p4 bra 	$L__BB0_5;
$L__BB0_6:
	ld.param.u64 	%rd21, [_Z15MatrixMulKernelILi16EEvPfS0_S0_ii_param_0];
	cvta.to.global.u64 	%rd18, %rd21;
	add.s32 	%r55, %r6, %r2;
	mad.lo.s32 	%r56, %r31, %r3, %r55;
	mad.lo.s32 	%r57, %r7, %r1, %r56;
	mul.wide.s32 	%rd19, %r57, 4;
	add.s64 	%rd20, %rd18, %rd19;
	st.global.f32 	[%rd20], %f161;
	ret;

}
	// .globl	_Z15MatrixMulKernelILi32EEvPfS0_S0_ii
.visible .entry _Z15MatrixMulKernelILi32EEvPfS0_S0_ii(
	.param .u64 .ptr .align 1 _Z15MatrixMulKernelILi32EEvPfS0_S0_ii_param_0,
	.param .u64 .ptr .align 1 _Z15MatrixMulKernelILi32EEvPfS0_S0_ii_param_1,
	.param .u64 .ptr .align 1 _Z15MatrixMulKernelILi32EEvPfS0_S0_ii_param_2,
	.param .u32 _Z15MatrixMulKernelILi32EEvPfS0_S0_ii_param_3,
	.param .u32 _Z15MatrixMulKernelILi32EEvPfS0_S0_ii_param_4
)
{
	.reg .pred 	%p<3>;
	.reg .b32 	%r<37>;
	.reg .b32 	%f<105>;
	.reg .b64 	%rd<13>;
	// demoted variable
	.shared .align 4 .b8 _ZZ15MatrixMulKernelILi32EEvPfS0_S0_iiE2As[4096];
	// demoted variable
	.shared .align 4 .b8 _ZZ15MatrixMulKernelILi32EEvPfS0_S0_iiE2Bs[4096];
	ld.param.u64 	%rd3, [_Z15MatrixMulKernelILi32EEvPfS0_S0_ii_param_0];
	ld.param.u64 	%rd4, [_Z15MatrixMulKernelILi32EEvPfS0_S0_ii_param_1];
	ld.param.u64 	%rd5, [_Z15MatrixMulKernelILi32EEvPfS0_S0_ii_param_2];
	ld.param.u32 	%r20, [_Z15MatrixMulKernelILi32EEvPfS0_S0_ii_param_3];
	ld.param.u32 	%r21, [_Z15MatrixMulKernelILi32EEvPfS0_S0_ii_param_4];
	mov.u32 	%r22, %ctaid.x;
	mov.u32 	%r1, %ctaid.y;
	mov.u32 	%r2, %tid.x;
	mov.u32 	%r3, %tid.y;
	mul.lo.s32 	%r23, %r20, %r1;
	shl.b32 	%r36, %r23, 5;
	shl.b32 	%r5, %r22, 5;
	shl.b32 	%r6, %r21, 5;
	setp.lt.s32 	%p1, %r20, 1;
	mov.f32 	%f104, 0f00000000;
	@%p1 bra 	$L__BB1_3;
	shl.b32 	%r24, %r3, 7;
	mov.u32 	%r25, _ZZ15MatrixMulKernelILi32EEvPfS0_S0_iiE2As;
	add.s32 	%r7, %r25, %r24;
	shl.b32 	%r26, %r2, 2;
	add.s32 	%r8, %r7, %r26;
	mov.u32 	%r27, _ZZ15MatrixMulKernelILi32EEvPfS0_S0_iiE2Bs;
	add.s32 	%r10, %r27, %r26;
	add.s32 	%r9, %r10, %r24;
	mad.lo.s32 	%r28, %r21, %r3, %r2;
	add.s32 	%r35, %r28, %r5;
	shl.b32 	%r29, %r1, 5;
	add.s32 	%r30, %r3, %r29;
	mad.lo.s32 	%r34, %r20, %r30, %r2;
	add.s32 	%r13, %r36, %r20;
	cvta.to.global.u64 	%rd1, %rd4;
	cvta.to.global.u64 	%rd2, %rd5;
	mov.f32 	%f104, 0f00000000;
$L__BB1_2:
	mul.wide.s32 	%rd6, %r35, 4;
	add.s64 	%rd7, %rd2, %rd6;
	mul.wide.s32 	%rd8, %r34, 4;
	add.s64 	%rd9, %rd1, %rd8;
	ld.global.f32 	%f6, [%rd9];
	st.shared.f32 	[%r8], %f6;
	ld.global.f32 	%f7, [%rd7];
	st.shared.f32 	[%r9], %f7;
	bar.sync 	0;
	ld.shared.f32 	%f8, [%r7];
	ld.shared.f32 	%f9, [%r10];
	fma.rn.f32 	%f10, %f8, %f9, %f104;
	ld.shared.f32 	%f11, [%r7+4];
	ld.shared.f32 	%f12, [%r10+128];
	fma.rn.f32 	%f13, %f11, %f12, %f10;
	ld.shared.f32 	%f14, [%r7+8];
	ld.shared.f32 	%f15, [%r10+256];
	fma.rn.f32 	%f16, %f14, %f15, %f13;
	ld.shared.f32 	%f17, [%r7+12];
	ld.shared.f32 	%f18, [%r10+384];
	fma.rn.f32 	%f19, %f17, %f18, %f16;
	ld.shared.f32 	%f20, [%r7+16];
	ld.shared.f32 	%f21, [%r10+512];
	fma.rn.f32 	%f22, %f20, %f21, %f19;
	ld.shared.f32 	%f23, [%r7+20];
	ld.shared.f32 	%f24, [%r10+640];
	fma.rn.f32 	%f25, %f23, %f24, %f22;
	ld.shared.f32 	%f26, [%r7+24];
	ld.shared.f32 	%f27, [%r10+768];
	fma.rn.f32 	%f28, %f26, %f27, %f25;
	ld.shared.f32 	%f29, [%r7+28];
	ld.shared.f32 	%f30, [%r10+896];
	fma.rn.f32 	%f31, %f29, %f30, %f28;
	ld.shared.f32 	%f32, [%r7+32];
	ld.shared.f32 	%f33, [%r10+1024];
	fma.rn.f32 	%f34, %f32, %f33, %f31;
	ld.shared.f32 	%f35, [%r7+36];
	ld.shared.f32 	%f36, [%r10+1152];
	fma.rn.f32 	%f37, %f35, %f36, %f34;
	ld.shared.f32 	%f38, [%r7+40];
	ld.shared.f32 	%f39, [%r10+1280];
	fma.rn.f32 	%f40, %f38, %f39, %f37;
	ld.shared.f32 	%f41, [%r7+44];
	ld.shared.f32 	%f42, [%r10+1408];
	fma.rn.f32 	%f43, %f41, %f42, %f40;
	ld.shared.f32 	%f44, [%r7+48];
	ld.shared.f32 	%f45, [%r10+1536];
	fma.rn.f32 	%f46, %f44, %f45, %f43;
	ld.shared.f32 	%f47, [%r7+52];
	ld.shared.f32 	%f48, [%r10+1664];
	fma.rn.f32 	%f49, %f47, %f48, %f46;
	ld.shared.f32 	%f50, [%r7+56];
	ld.shared.f32 	%f51, [%r10+1792];
	fma.rn.f32 	%f52, %f50, %f51, %f49;
	ld.shared.f32 	%f53, [%r7+60];
	ld.shared.f32 	%f54, [%r10+1920];
	fma.rn.f32 	%f55, %f53, %f54, %f52;
	ld.shared.f32 	%f56, [%r7+64];
	ld.shared.f32 	%f57, [%r10+2048];
	fma.rn.f32 	%f58, %f56, %f57, %f55;
	ld.shared.f32 	%f59, [%r7+68];
	ld.shared.f32 	%f60, [%r10+2176];
	fma.rn.f32 	%f61, %f59, %f60, %f58;
	ld.shared.f32 	%f62, [%r7+72];
	ld.shared.f32 	%f63, [%r10+2304];
	fma.rn.f32 	%f64, %f62, %f63, %f61;
	ld.shared.f32 	%f65, [%r7+76];
	ld.shared.f32 	%f66, [%r10+2432];
	fma.rn.f32 	%f67, %f65, %f66, %f64;
	ld.shared.f32 	%f68, [%r7+80];
	ld.shared.f32 	%f69, [%r10+2560];
	fma.rn.f32 	%f70, %f68, %f69, %f67;
	ld.shared.f32 	%f71, [%r7+84];
	ld.shared.f32 	%f72, [%r10+2688];
	fma.rn.f32 	%f73, %f71, %f72, %f70;
	ld.shared.f32 	%f74, [%r7+88];
	ld.shared.f32 	%f75, [%r10+2816];
	fma.rn.f32 	%f76, %f74, %f75, %f73;
	ld.shared.f32 	%f77, [%r7+92];
	ld.shared.f32 	%f78, [%r10+2944];
	fma.rn.f32 	%f79, %f77, %f78, %f76;
	ld.shared.f32 	%f80, [%r7+96];
	ld.shared.f32 	%f81, [%r10+3072];
	fma.rn.f32 	%f82, %f80, %f81, %f79;
	ld.shared.f32 	%f83, [%r7+100];
	ld.shared.f32 	%f84, [%r10+3200];
	fma.rn.f32 	%f85, %f83, %f84, %f82;
	ld.shared.f32 	%f86, [%r7+104];
	ld.shared.f32 	%f87, [%r10+3328];
	fma.rn.f32 	%f88, %f86, %f87, %f85;
	ld.shared.f32 	%f89, [%r7+108];
	ld.shared.f32 	%f90, [%r10+3456];
	fma.rn.f32 	%f91, %f89, %f90, %f88;
	ld.shared.f32 	%f92, [%r7+112];
	ld.shared.f32 	%f93, [%r10+3584];
	fma.rn.f32 	%f94, %f92, %f93, %f91;
	ld.shared.f32 	%f95, [%r7+116];
	ld.shared.f32 	%f96, [%r10+3712];
	fma.rn.f32 	%f97, %f95, %f96, %f94;
	ld.shared.f32 	%f98, [%r7+120];
	ld.shared.f32 	%f99, [%r10+3840];
	fma.rn.f32 	%f100, %f98, %f99, %f97;
	ld.shared.f32 	%f101, [%r7+124];
	ld.shared.f32 	%f102, [%r10+3968];
	fma.rn.f32 	%f104, %f101, %f102, %f100;
	bar.sync 	0;
	add.s32 	%r36, %r36, 32;
	add.s32 	%r35, %r35, %r6;
	add.s32 	%r34, %r34, 32;
	setp.lt.s32 	%p2, %r36, %r13;
	@%p2 bra 	$L__BB1_2;
$L__BB1_3:
	cvta.to.global.u64 	%rd10, %rd3;
	add.s32 	%r31, %r5, %r2;
	mad.lo.s32 	%r32, %r21, %r3, %r31;
	mad.lo.s32 	%r33, %r6, %r1, %r32;
	mul.wide.s32 	%rd11, %r33, 4;
	add.s64 	%rd12, %rd10, %rd11;
	st.global.f32 	[%rd12], %f104;
	ret;

}


// ===== COMPILED SASS (sm_100) =====

	.target	sm_100

	.elftype	@"ET_EXEC"


//--------------------- .note.nv.tkinfo           --------------------------
	.section	.note.nv.tkinfo,"",@"SHT_NOTE"
	.sectionflags	@"SHF_NOTE_NV_TKINFO"
	.tkinfo
        /*0018*/ 	.word	0x00000002
        /*0030*/ 	.string	""
        /*0030*/ 	.string	"ptxas"
        /*0030*/ 	.string	"Cuda compilation tools, release 13.0, V13.0.88"
        /*0030*/ 	.string	"Build cuda_13.0.r13.0/compiler.36424714_0"
        /*0030*/ 	.string	"-arch sm_100 -m 64 "



//--------------------- .note.nv.cuinfo           --------------------------
	.section	.note.nv.cuinfo,"",@"SHT_NOTE"
	.sectionflags	@"SHF_NOTE_NV_CUINFO"
        /*0018*/ 	.short	0x0002
        /*001a*/ 	.short	0x0064
        /*001c*/ 	.short	0x0082
	.zero		2


//--------------------- .nv.info                  --------------------------
	.section	.nv.info,"",@"SHT_CUDA_INFO"
	.align	4


	//----- nvinfo : EIATTR_REGCOUNT
	.align		4
        /*0000*/ 	.byte	0x04, 0x2f
        /*0002*/ 	.short	(.L_1 - .L_0)
	.align		4
.L_0:
        /*0004*/ 	.word	index@(_Z15MatrixMulKernelILi16EEvPfS0_S0_ii)
        /*0008*/ 	.word	0x00000020


	//----- nvinfo : EIATTR_FRAME_SIZE
	.align		4
.L_1:
        /*000c*/ 	.byte	0x04, 0x11
        /*000e*/ 	.short	(.L_3 - .L_2)
	.align		4
.L_2:
        /*0010*/ 	.word	index@(_Z15MatrixMulKernelILi16EEvPfS0_S0_ii)
        /*0014*/ 	.word	0x00000000


	//----- nvinfo : EIATTR_REGCOUNT
	.align		4
.L_3:
        /*0018*/ 	.byte	0x04, 0x2f
        /*001a*/ 	.short	(.L_5 - .L_4)
	.align		4
.L_4:
        /*001c*/ 	.word	index@(_Z15MatrixMulKernelILi32EEvPfS0_S0_ii)
        /*0020*/ 	.word	0x00000020


	//----- nvinfo : EIATTR_FRAME_SIZE
	.align		4
.L_5:
        /*0024*/ 	.byte	0x04, 0x11
        /*0026*/ 	.short	(.L_7 - .L_6)
	.align		4
.L_6:
        /*0028*/ 	.word	index@(_Z15MatrixMulKernelILi32EEvPfS0_S0_ii)
        /*002c*/ 	.word	0x00000000


	//----- nvinfo : EIATTR_MIN_STACK_SIZE
	.align		4
.L_7:
        /*0030*/ 	.byte	0x04, 0x12
        /*0032*/ 	.short	(.L_9 - .L_8)
	.align		4
.L_8:
        /*0034*/ 	.word	index@(_Z15MatrixMulKernelILi32EEvPfS0_S0_ii)
        /*0038*/ 	.word	0x00000000


	//----- nvinfo : EIATTR_MIN_STACK_SIZE
	.align		4
.L_9:
        /*003c*/ 	.byte	0x04, 0x12
        /*003e*/ 	.short	(.L_11 - .L_10)
	.align		4
.L_10:
        /*0040*/ 	.word	index@(_Z15MatrixMulKernelILi16EEvPfS0_S0_ii)
        /*0044*/ 	.word	0x00000000
.L_11:


//--------------------- .nv.compat                --------------------------
	.section	.nv.compat,"",@"SHT_CUDA_COMPAT_INFO"
	.align	4
        /*0000*/ 	.byte	0x02, 0x09, 0x00, 0x00, 0x02, 0x02, 0x01, 0x00, 0x02, 0x05, 0x05, 0x00, 0x03, 0x07, 0x01, 0x01
        /*0010*/ 	.byte	0x02, 0x03, 0x00, 0x00, 0x02, 0x06, 0x01, 0x00, 0x04, 0x0b, 0x08, 0x00, 0x09, 0x00, 0x00, 0x00
        /*0020*/ 	.byte	0x00, 0x00, 0x00, 0x00


//--------------------- .nv.info._Z15MatrixMulKernelILi32EEvPfS0_S0_ii --------------------------
	.section	.nv.info._Z15MatrixMulKernelILi32EEvPfS0_S0_ii,"",@"SHT_CUDA_INFO"
	.sectionflags	@""
	.align	4


	//----- nvinfo : EIATTR_CUDA_API_VERSION
	.align		4
        /*0000*/ 	.byte	0x04, 0x37
        /*0002*/ 	.short	(.L_13 - .L_12)
.L_12:
        /*0004*/ 	.word	0x00000082


	//----- nvinfo : EIATTR_KPARAM_INFO
	.align		4
.L_13:
        /*0008*/ 	.byte	0x04, 0x17
        /*000a*/ 	.short	(.L_15 - .L_14)
.L_14:
        /*000c*/ 	.word	0x00000000
        /*0010*/ 	.short	0x0004
        /*0012*/ 	.short	0x001c
        /*0014*/ 	.byte	0x00, 0xf0, 0x11, 0x00


	//----- nvinfo : EIATTR_KPARAM_INFO
	.align		4
.L_15:
        /*0018*/ 	.byte	0x04, 0x17
        /*001a*/ 	.short	(.L_17 - .L_16)
.L_16:
        /*001c*/ 	.word	0x00000000
        /*0020*/ 	.short	0x0003
        /*0022*/ 	.short	0x0018
        /*0024*/ 	.byte	0x00, 0xf0, 0x11, 0x00


	//----- nvinfo : EIATTR_KPARAM_INFO
	.align		4
.L_17:
        /*0028*/ 	.byte	0x04, 0x17
        /*002a*/ 	.short	(.L_19 - .L_18)
.L_18:
        /*002c*/ 	.word	0x00000000
        /*0030*/ 	.short	0x0002
        /*0032*/ 	.short	0x0010
        /*0034*/ 	.byte	0x00, 0xf5, 0x21, 0x00


	//----- nvinfo : EIATTR_KPARAM_INFO
	.align		4
.L_19:
        /*0038*/ 	.byte	0x04, 0x17
        /*003a*/ 	.short	(.L_21 - .L_20)
.L_20:
        /*003c*/ 	.word	0x00000000
        /*0040*/ 	.short	0x0001
        /*0042*/ 	.short	0x0008
        /*0044*/ 	.byte	0x00, 0xf5, 0x21, 0x00


	//----- nvinfo : EIATTR_KPARAM_INFO
	.align		4
.L_21:
        /*0048*/ 	.byte	0x04, 0x17
        /*004a*/ 	.short	(.L_23 - .L_22)
.L_22:
        /*004c*/ 	.word	0x00000000
        /*0050*/ 	.short	0x0000
        /*0052*/ 	.short	0x0000
        /*0054*/ 	.byte	0x00, 0xf5, 0x21, 0x00


	//----- nvinfo : EIATTR_SPARSE_MMA_MASK
	.align		4
.L_23:
        /*0058*/ 	.byte	0x03, 0x50
        /*005a*/ 	.short	0x0000


	//----- nvinfo : EIATTR_MAXREG_COUNT
	.align		4
        /*005c*/ 	.byte	0x03, 0x1b
        /*005e*/ 	.short	0x00ff


	//----- nvinfo : EIATTR_NUM_BARRIERS
	.align		4
        /*0060*/ 	.byte	0x02, 0x4c
        /*0062*/ 	.byte	0x01
	.zero		1


	//----- nvinfo : EIATTR_MERCURY_ISA_VERSION
	.align		4
        /*0064*/ 	.byte	0x03, 0x5f
        /*0066*/ 	.short	0x0101


	//----- nvinfo : EIATTR_VRC_CTA_INIT_COUNT
	.align		4
        /*0068*/ 	.byte	0x02, 0x4a
	.zero		1
	.zero		1


	//----- nvinfo : EIATTR_EXIT_INSTR_OFFSETS
	.align		4
        /*006c*/ 	.byte	0x04, 0x1c
        /*006e*/ 	.short	(.L_25 - .L_24)


	//   ....[0]....
.L_24:
        /*0070*/ 	.word	0x00000790


	//----- nvinfo : EIATTR_CBANK_PARAM_SIZE
	.align		4
.L_25:
        /*0074*/ 	.byte	0x03, 0x19
        /*0076*/ 	.short	0x0020


	//----- nvinfo : EIATTR_PARAM_CBANK
	.align		4
        /*0078*/ 	.byte	0x04, 0x0a
        /*007a*/ 	.short	(.L_27 - .L_26)
	.align		4
.L_26:
        /*007c*/ 	.word	index@(.nv.constant0._Z15MatrixMulKernelILi32EEvPfS0_S0_ii)
        /*0080*/ 	.short	0x0380
        /*0082*/ 	.short	0x0020


	//----- nvinfo : EIATTR_SW_WAR
	.align		4
.L_27:
        /*0084*/ 	.byte	0x04, 0x36
        /*0086*/ 	.short	(.L_29 - .L_28)
.L_28:
        /*0088*/ 	.word	0x00000008
.L_29:


//--------------------- .nv.info._Z15MatrixMulKernelILi16EEvPfS0_S0_ii --------------------------
	.section	.nv.info._Z15MatrixMulKernelILi16EEvPfS0_S0_ii,"",@"SHT_CUDA_INFO"
	.sectionflags	@""
	.align	4


	//----- nvinfo : EIATTR_CUDA_API_VERSION
	.align		4
        /*0000*/ 	.byte	0x04, 0x37
        /*0002*/ 	.short	(.L_31 - .L_30)
.L_30:
        /*0004*/ 	.word	0x00000082


	//----- nvinfo : EIATTR_KPARAM_INFO
	.align		4
.L_31:
        /*0008*/ 	.byte	0x04, 0x17
        /*000a*/ 	.short	(.L_33 - .L_32)
.L_32:
        /*000c*/ 	.word	0x00000000
        /*0010*/ 	.short	0x0004
        /*0012*/ 	.short	0x001c
        /*0014*/ 	.byte	0x00, 0xf0, 0x11, 0x00


	//----- nvinfo : EIATTR_KPARAM_INFO
	.align		4
.L_33:
        /*0018*/ 	.byte	0x04, 0x17
        /*001a*/ 	.short	(.L_35 - .L_34)
.L_34:
        /*001c*/ 	.word	0x00000000
        /*0020*/ 	.short	0x0003
        /*0022*/ 	.short	0x0018
        /*0024*/ 	.byte	0x00, 0xf0, 0x11, 0x00


	//----- nvinfo : EIATTR_KPARAM_INFO
	.align		4
.L_35:
        /*0028*/ 	.byte	0x04, 0x17
        /*002a*/ 	.short	(.L_37 - .L_36)
.L_36:
        /*002c*/ 	.word	0x00000000
        /*0030*/ 	.short	0x0002
        /*0032*/ 	.short	0x0010
        /*0034*/ 	.byte	0x00, 0xf5, 0x21, 0x00


	//----- nvinfo : EIATTR_KPARAM_INFO
	.align		4
.L_37:
        /*0038*/ 	.byte	0x04, 0x17
        /*003a*/ 	.short	(.L_39 - .L_38)
.L_38:
        /*003c*/ 	.word	0x00000000
        /*0040*/ 	.short	0x0001
        /*0042*/ 	.short	0x0008
        /*0044*/ 	.byte	0x00, 0xf5, 0x21, 0x00


	//----- nvinfo : EIATTR_KPARAM_INFO
	.align		4
.L_39:
        /*0048*/ 	.byte	0x04, 0x17
        /*004a*/ 	.short	(.L_41 - .L_40)
.L_40:
        /*004c*/ 	.word	0x00000000
        /*0050*/ 	.short	0x0000
        /*0052*/ 	.short	0x0000
        /*0054*/ 	.byte	0x00, 0xf5, 0x21, 0x00


	//----- nvinfo : EIATTR_SPARSE_MMA_MASK
	.align		4
.L_41:
        /*0058*/ 	.byte	0x03, 0x50
        /*005a*/ 	.short	0x0000


	//----- nvinfo : EIATTR_MAXREG_COUNT
	.align		4
        /*005c*/ 	.byte	0x03, 0x1b
        /*005e*/ 	.short	0x00ff


	//----- nvinfo : EIATTR_NUM_BARRIERS
	.align		4
        /*0060*/ 	.byte	0x02, 0x4c
        /*0062*/ 	.byte	0x01
	.zero		1


	//----- nvinfo : EIATTR_MERCURY_ISA_VERSION
	.align		4
        /*0064*/ 	.byte	0x03, 0x5f
        /*0066*/ 	.short	0x0101


	//----- nvinfo : EIATTR_VRC_CTA_INIT_COUNT
	.align		4
        /*0068*/ 	.byte	0x02, 0x4a
	.zero		1
	.zero		1


	//----- nvinfo : EIATTR_EXIT_INSTR_OFFSETS
	.align		4
        /*006c*/ 	.byte	0x04, 0x1c
        /*006e*/ 	.short	(.L_43 - .L_42)


	//   ....[0]....
.L_42:
        /*0070*/ 	.word	0x00000c10


	//----- nvinfo : EIATTR_CBANK_PARAM_SIZE
	.align		4
.L_43:
        /*0074*/ 	.byte	0x03, 0x19
        /*0076*/ 	.short	0x0020


	//----- nvinfo : EIATTR_PARAM_CBANK
	.align		4
        /*0078*/ 	.byte	0x04, 0x0a
        /*007a*/ 	.short	(.L_45 - .L_44)
	.align		4
.L_44:
        /*007c*/ 	.word	index@(.nv.constant0._Z15MatrixMulKernelILi16EEvPfS0_S0_ii)
        /*0080*/ 	.short	0x0380
        /*0082*/ 	.short	0x0020


	//----- nvinfo : EIATTR_SW_WAR
	.align		4
.L_45:
        /*0084*/ 	.byte	0x04, 0x36
        /*0086*/ 	.short	(.L_47 - .L_46)
.L_46:
        /*0088*/ 	.word	0x00000008
.L_47:


//--------------------- .nv.callgraph             --------------------------
	.section	.nv.callgraph,"",@"SHT_CUDA_CALLGRAPH"
	.align	4
	.sectionentsize	8
	.align		4
        /*0000*/ 	.word	0x00000000
	.align		4
        /*0004*/ 	.word	0xffffffff
	.align		4
        /*0008*/ 	.word	0x00000000
	.align		4
        /*000c*/ 	.word	0xfffffffe
	.align		4
        /*0010*/ 	.word	0x00000000
	.align		4
        /*0014*/ 	.word	0xfffffffd
	.align		4
        /*0018*/ 	.word	0x00000000
	.align		4
        /*001c*/ 	.word	0xfffffffc


//--------------------- .text._Z15MatrixMulKernelILi32EEvPfS0_S0_ii --------------------------
	.section	.text._Z15MatrixMulKernelILi32EEvPfS0_S0_ii,"ax",@progbits
	.align	128
        .global         _Z15MatrixMulKernelILi32EEvPfS0_S0_ii
        .type           _Z15MatrixMulKernelILi32EEvPfS0_S0_ii,@function
        .size           _Z15MatrixMulKernelILi32EEvPfS0_S0_ii,(.L_x_7 - _Z15MatrixMulKernelILi32EEvPfS0_S0_ii)
        .other          _Z15MatrixMulKernelILi32EEvPfS0_S0_ii,@"STO_CUDA_ENTRY STV_DEFAULT"
_Z15MatrixMulKernelILi32EEvPfS0_S0_ii:
.text._Z15MatrixMulKernelILi32EEvPfS0_S0_ii:
[----:B------:R-:W-:Y:S01]  /*0000*/  LDC R1, c[0x0][0x37c] ;  /* 0x0000df00ff017b82 */ /* 0x000fe20000000800 */
[----:B------:R-:W0:Y:S01]  /*0010*/  LDCU.64 UR10, c[0x0][0x398] ;  /* 0x00007300ff0a77ac */ /* 0x000e220008000a00 */
[----:B------:R-:W1:Y:S01]  /*0020*/  S2R R5, SR_CTAID.X ;  /* 0x0000000000057919 */ /* 0x000e620000002500 */
[----:B------:R-:W-:Y:S01]  /*0030*/  HFMA2 R27, -RZ, RZ, 0, 0 ;  /* 0x00000000ff1b7431 */ /* 0x000fe200000001ff */
[----:B------:R-:W2:Y:S01]  /*0040*/  LDCU.64 UR8, c[0x0][0x358] ;  /* 0x00006b00ff0877ac */ /* 0x000ea20008000a00 */
[----:B------:R-:W3:Y:S01]  /*0050*/  S2R R0, SR_TID.X ;  /* 0x0000000000007919 */ /* 0x000ee20000002100 */
[----:B------:R-:W4:Y:S01]  /*0060*/  S2R R3, SR_TID.Y ;  /* 0x0000000000037919 */ /* 0x000f220000002200 */
[----:B------:R-:W1:Y:S01]  /*0070*/  S2R R2, SR_CTAID.Y ;  /* 0x0000000000027919 */ /* 0x000e620000002600 */
[----:B0-----:R-:W-:Y:S02]  /*0080*/  UISETP.GE.AND UP0, UPT, UR10, 0x1, UPT ;  /* 0x000000010a00788c */ /* 0x001fe4000bf06270 */
[----:B------:R-:W-:-:S07]  /*0090*/  USHF.L.U32 UR7, UR11, 0x5, URZ ;  /* 0x000000050b077899 */ /* 0x000fce00080006ff */
[----:B--2---:R-:W-:Y:S05]  /*00a0*/  BRA.U !UP0, `(.L_x_0) ;  /* 0x0000000508a07547 */ /* 0x004fea000b800000 */
[----:B------:R-:W0:Y:S01]  /*00b0*/  S2UR UR6, SR_CgaCtaId ;  /* 0x00000000000679c3 */ /* 0x000e220000008800 */
[----:B------:R-:W-:Y:S01]  /*00c0*/  UMOV UR4, 0x400 ;  /* 0x0000040000047882 */ /* 0x000fe20000000000 */
[C---:B-1----:R-:W-:Y:S01]  /*00d0*/  IMAD R21, R2.reuse, UR10, RZ ;  /* 0x0000000a02157c24 */ /* 0x042fe2000f8e02ff */
[----:B------:R-:W-:Y:S01]  /*00e0*/  UIADD3 UR5, UPT, UPT, UR4, 0x1000, URZ ;  /* 0x0000100004057890 */ /* 0x000fe2000fffe0ff */
[--C-:B---34-:R-:W-:Y:S01]  /*00f0*/  IMAD R4, R3, UR11, R0.reuse ;  /* 0x0000000b03047c24 */ /* 0x118fe2000f8e0200 */
[----:B------:R-:W-:Y:S02]  /*0100*/  LEA R9, R2, R3, 0x5 ;  /* 0x0000000302097211 */ /* 0x000fe400078e28ff */
[----:B------:R-:W-:Y:S01]  /*0110*/  SHF.L.U32 R21, R21, 0x5, RZ ;  /* 0x0000000515157819 */ /* 0x000fe200000006ff */
[----:B------:R-:W1:Y:S01]  /*0120*/  LDC.64 R24, c[0x0][0x390] ;  /* 0x0000e400ff187b82 */ /* 0x000e620000000a00 */
[----:B------:R-:W-:Y:S01]  /*0130*/  LEA R7, R5, R4, 0x5 ;  /* 0x0000000405077211 */ /* 0x000fe200078e28ff */
[----:B------:R-:W-:Y:S01]  /*0140*/  IMAD R6, R9, UR10, R0 ;  /* 0x0000000a09067c24 */ /* 0x000fe2000f8e0200 */
[----:B------:R-:W-:-:S02]  /*0150*/  MOV R27, RZ ;  /* 0x000000ff001b7202 */ /* 0x000fc40000000f00 */
[----:B------:R-:W-:-:S03]  /*0160*/  IADD3 R4, PT, PT, R21, UR10, RZ ;  /* 0x0000000a15047c10 */ /* 0x000fc6000fffe0ff */
[----:B------:R-:W2:Y:S01]  /*0170*/  LDC.64 R22, c[0x0][0x388] ;  /* 0x0000e200ff167b82 */ /* 0x000ea20000000a00 */
[----:B0-----:R-:W-:Y:S02]  /*0180*/  ULEA UR4, UR6, UR4, 0x18 ;  /* 0x0000000406047291 */ /* 0x001fe4000f8ec0ff */
[----:B------:R-:W-:-:S04]  /*0190*/  ULEA UR5, UR6, UR5, 0x18 ;  /* 0x0000000506057291 */ /* 0x000fc8000f8ec0ff */
[C---:B------:R-:W-:Y:S02]  /*01a0*/  LEA R19, R3.reuse, UR4, 0x7 ;  /* 0x0000000403137c11 */ /* 0x040fe4000f8e38ff */
[C---:B------:R-:W-:Y:S02]  /*01b0*/  LEA R18, R0.reuse, UR5, 0x2 ;  /* 0x0000000500127c11 */ /* 0x040fe4000f8e10ff */
[----:B------:R-:W-:Y:S02]  /*01c0*/  LEA R17, R0, R19, 0x2 ;  /* 0x0000001300117211 */ /* 0x000fe400078e10ff */
[----:B------:R-:W-:-:S07]  /*01d0*/  LEA R16, R3, R18, 0x7 ;  /* 0x0000001203107211 */ /* 0x000fce00078e38ff */
.L_x_1:
[----:B--2---:R-:W-:-:S04]  /*01e0*/  IMAD.WIDE R8, R6, 0x4, R22 ;  /* 0x0000000406087825 */ /* 0x004fc800078e0216 */
[----:B-1----:R-:W-:Y:S02]  /*01f0*/  IMAD.WIDE R10, R7, 0x4, R24 ;  /* 0x00000004070a7825 */ /* 0x002fe400078e0218 */
[----:B------:R-:W2:Y:S04]  /*0200*/  LDG.E R8, desc[UR8][R8.64] ;  /* 0x0000000808087981 */ /* 0x000ea8000c1e1900 */
[----:B------:R-:W3:Y:S01]  /*0210*/  LDG.E R11, desc[UR8][R10.64] ;  /* 0x000000080a0b7981 */ /* 0x000ee2000c1e1900 */
[----:B------:R-:W-:Y:S02]  /*0220*/  IADD3 R21, PT, PT, R21, 0x20, RZ ;  /* 0x0000002015157810 */ /* 0x000fe40007ffe0ff */
[----:B------:R-:W-:Y:S02]  /*0230*/  IADD3 R7, PT, PT, R7, UR7, RZ ;  /* 0x0000000707077c10 */ /* 0x000fe4000fffe0ff */
[----:B------:R-:W-:-:S02]  /*0240*/  ISETP.GE.AND P0, PT, R21, R4, PT ;  /* 0x000000041500720c */ /* 0x000fc40003f06270 */
[----:B------:R-:W-:Y:S01]  /*0250*/  IADD3 R6, PT, PT, R6, 0x20, RZ ;  /* 0x0000002006067810 */ /* 0x000fe20007ffe0ff */
[----:B--2---:R-:W-:Y:S04]  /*0260*/  STS [R17], R8 ;  /* 0x0000000811007388 */ /* 0x004fe80000000800 */
[----:B---3--:R-:W-:Y:S01]  /*0270*/  STS [R16], R11 ;  /* 0x0000000b10007388 */ /* 0x008fe20000000800 */
[----:B------:R-:W-:Y:S06]  /*0280*/  BAR.SYNC.DEFER_BLOCKING 0x0 ;  /* 0x0000000000007b1d */ /* 0x000fec0000010000 */
[----:B------:R-:W-:Y:S04]  /*0290*/  LDS R20, [R18] ;  /* 0x0000000012147984 */ /* 0x000fe80000000800 */
[----:B------:R-:W0:Y:S04]  /*02a0*/  LDS.128 R12, [R19] ;  /* 0x00000000130c7984 */ /* 0x000e280000000c00 */
[----:B------:R-:W1:Y:S04]  /*02b0*/  LDS R29, [R18+0x80] ;  /* 0x00008000121d7984 */ /* 0x000e680000000800 */
[----:B------:R-:W2:Y:S04]  /*02c0*/  LDS R26, [R18+0x100] ;  /* 0x00010000121a7984 */ /* 0x000ea80000000800 */
[----:B------:R-:W-:Y:S01]  /*02d0*/  LDS.128 R8, [R19+0x10] ;  /* 0x0000100013087984 */ /* 0x000fe20000000c00 */
[----:B0-----:R-:W-:-:S03]  /*02e0*/  FFMA R12, R12, R20, R27 ;  /* 0x000000140c0c7223 */ /* 0x001fc6000000001b */
[----:B------:R-:W-:Y:S01]  /*02f0*/  LDS R27, [R18+0x300] ;  /* 0x00030000121b7984 */ /* 0x000fe20000000800 */
[----:B-1----:R-:W-:-:S03]  /*0300*/  FFMA R29, R29, R13, R12 ;  /* 0x0000000d1d1d7223 */ /* 0x002fc6000000000c */
[----:B------:R-:W0:Y:S01]  /*0310*/  LDS R12, [R18+0x180] ;  /* 0x00018000120c7984 */ /* 0x000e220000000800 */
[----:B--2---:R-:W-:-:S03]  /*0320*/  FFMA R14, R26, R14, R29 ;  /* 0x0000000e1a0e7223 */ /* 0x004fc6000000001d */
[----:B------:R-:W1:Y:S04]  /*0330*/  LDS R13, [R18+0x200] ;  /* 0x00020000120d7984 */ /* 0x000e680000000800 */
[----:B------:R-:W2:Y:S01]  /*0340*/  LDS R29, [R18+0x280] ;  /* 0x00028000121d7984 */ /* 0x000ea20000000800 */
[----:B0-----:R-:W-:-:S04]  /*0350*/  FFMA R15, R12, R15, R14 ;  /* 0x0000000f0c0f7223 */ /* 0x001fc8000000000e */
[----:B-1----:R-:W-:Y:S02]  /*0360*/  FFMA R8, R8, R13, R15 ;  /* 0x0000000d08087223 */ /* 0x002fe4000000000f */
[----:B------:R-:W-:Y:S02]  /*0370*/  LDS.128 R12, [R19+0x20] ;  /* 0x00002000130c7984 */ /* 0x000fe40000000c00 */
[----:B--2---:R-:W-:Y:S02]  /*0380*/  FFMA R8, R29, R9, R8 ;  /* 0x000000091d087223 */ /* 0x004fe40000000008 */
[----:B------:R-:W0:Y:S02]  /*0390*/  LDS R29, [R18+0x380] ;  /* 0x00038000121d7984 */ /* 0x000e240000000800 */
[----:B------:R-:W-:Y:S02]  /*03a0*/  FFMA R8, R27, R10, R8 ;  /* 0x0000000a1b087223 */ /* 0x000fe40000000008 */
[----:B------:R-:W1:Y:S04]  /*03b0*/  LDS R9, [R18+0x400] ;  /* 0x0004000012097984 */ /* 0x000e680000000800 */
[----:B------:R-:W2:Y:S04]  /*03c0*/  LDS R10, [R18+0x480] ;  /* 0x00048000120a7984 */ /* 0x000ea80000000800 */
[----:B------:R-:W3:Y:S01]  /*03d0*/  LDS R27, [R18+0x500] ;  /* 0x00050000121b7984 */ /* 0x000ee20000000800 */
[----:B0-----:R-:W-:-:S04]  /*03e0*/  FFMA R11, R29, R11, R8 ;  /* 0x0000000b1d0b7223 */ /* 0x001fc80000000008 */
[----:B-1----:R-:W-:Y:S02]  /*03f0*/  FFMA R8, R12, R9, R11 ;  /* 0x000000090c087223 */ /* 0x002fe4000000000b */
[----:B------:R-:W0:Y:S02]  /*0400*/  LDS R12, [R18+0x580] ;  /* 0x00058000120c7984 */ /* 0x000e240000000800 */
[----:B--2---:R-:W-:Y:S02]  /*0410*/  FFMA R20, R10, R13, R8 ;  /* 0x0000000d0a147223 */ /* 0x004fe40000000008 */
[----:B------:R-:W-:Y:S02]  /*0420*/  LDS R13, [R18+0x600] ;  /* 0x00060000120d7984 */ /* 0x000fe40000000800 */
[----:B---3--:R-:W-:Y:S02]  /*0430*/  FFMA R29, R27, R14, R20 ;  /* 0x0000000e1b1d7223 */ /* 0x008fe40000000014 */
[----:B------:R-:W1:Y:S04]  /*0440*/  LDS.128 R8, [R19+0x30] ;  /* 0x0000300013087984 */ /* 0x000e680000000c00 */
[----:B------:R-:W2:Y:S04]  /*0450*/  LDS R14, [R18+0x680] ;  /* 0x00068000120e7984 */ /* 0x000ea80000000800 */
[----:B------:R-:W3:Y:S04]  /*0460*/  LDS R27, [R18+0x700] ;  /* 0x00070000121b7984 */ /* 0x000ee80000000800 */
[----:B------:R-:W-:Y:S01]  /*0470*/  LDS R20, [R18+0x980] ;  /* 0x0009800012147984 */ /* 0x000fe20000000800 */
        /* <DEDUP_REMOVED lines=8> */
[----:B------:R-:W3:Y:S01]  /*0500*/  LDS R27, [R18+0x900] ;  /* 0x00090000121b7984 */ /* 0x000ee20000000800 */
[----:B0-----:R-:W-:-:S04]  /*0510*/  FFMA R11, R8, R11, R29 ;  /* 0x0000000b080b7223 */ /* 0x001fc8000000001d */
[----:B-1----:R-:W-:-:S04]  /*0520*/  FFMA R12, R12, R9, R11 ;  /* 0x000000090c0c7223 */ /* 0x002fc8000000000b */
[----:B--2---:R-:W-:Y:S02]  /*0530*/  FFMA R10, R10, R13, R12 ;  /* 0x0000000d0a0a7223 */ /* 0x004fe4000000000c */
[----:B------:R-:W-:Y:S02]  /*0540*/  LDS R13, [R18+0xa00] ;  /* 0x000a0000120d7984 */ /* 0x000fe40000000800 */
[----:B---3--:R-:W-:Y:S02]  /*0550*/  FFMA R29, R27, R14, R10 ;  /* 0x0000000e1b1d7223 */ /* 0x008fe4000000000a */
[----:B------:R-:W0:Y:S02]  /*0560*/  LDS.128 R8, [R19+0x50] ;  /* 0x0000500013087984 */ /* 0x000e240000000c00 */
[----:B------:R-:W-:Y:S02]  /*0570*/  FFMA R15, R20, R15, R29 ;  /* 0x0000000f140f7223 */ /* 0x000fe4000000001d */
[----:B------:R-:W1:Y:S04]  /*0580*/  LDS R12, [R18+0xa80] ;  /* 0x000a8000120c7984 */ /* 0x000e680000000800 */
[----:B------:R-:W2:Y:S04]  /*0590*/  LDS R27, [R18+0xb00] ;  /* 0x000b0000121b7984 */ /* 0x000ea80000000800 */
[----:B------:R-:W3:Y:S01]  /*05a0*/  LDS R20, [R18+0xb80] ;  /* 0x000b800012147984 */ /* 0x000ee20000000800 */
[----:B0-----:R-:W-:-:S04]  /*05b0*/  FFMA R8, R8, R13, R15 ;  /* 0x0000000d08087223 */ /* 0x001fc8000000000f */
[----:B-1----:R-:W-:Y:S02]  /*05c0*/  FFMA R8, R12, R9, R8 ;  /* 0x000000090c087223 */ /* 0x002fe40000000008 */
[----:B------:R-:W-:Y:S02]  /*05d0*/  LDS R9, [R18+0xc00] ;  /* 0x000c000012097984 */ /* 0x000fe40000000800 */
[----:B--2---:R-:W-:Y:S02]  /*05e0*/  FFMA R29, R27, R10, R8 ;  /* 0x0000000a1b1d7223 */ /* 0x004fe40000000008 */
[----:B------:R-:W0:Y:S02]  /*05f0*/  LDS.128 R12, [R19+0x60] ;  /* 0x00006000130c7984 */ /* 0x000e240000000c00 */
[----:B---3--:R-:W-:Y:S02]  /*0600*/  FFMA R11, R20, R11, R29 ;  /* 0x0000000b140b7223 */ /* 0x008fe4000000001d */
[----:B------:R-:W1:Y:S04]  /*0610*/  LDS R8, [R18+0xc80] ;  /* 0x000c800012087984 */ /* 0x000e680000000800 */
[----:B------:R-:W2:Y:S04]  /*0620*/  LDS R27, [R18+0xd00] ;  /* 0x000d0000121b7984 */ /* 0x000ea80000000800 */
[----:B------:R-:W3:Y:S04]  /*0630*/  LDS R20, [R18+0xd80] ;  /* 0x000d800012147984 */ /* 0x000ee80000000800 */
[----:B------:R-:W-:Y:S01]  /*0640*/  LDS R29, [R18+0xe80] ;  /* 0x000e8000121d7984 */ /* 0x000fe20000000800 */
[----:B0-----:R-:W-:-:S04]  /*0650*/  FFMA R12, R12, R9, R11 ;  /* 0x000000090c0c7223 */ /* 0x001fc8000000000b */
[----:B-1----:R-:W-:Y:S02]  /*0660*/  FFMA R8, R8, R13, R12 ;  /* 0x0000000d08087223 */ /* 0x002fe4000000000c */
[----:B------:R-:W-:Y:S02]  /*0670*/  LDS R13, [R18+0xe00] ;  /* 0x000e0000120d7984 */ /* 0x000fe40000000800 */
[----:B--2---:R-:W-:Y:S02]  /*0680*/  FFMA R27, R27, R14, R8 ;  /* 0x0000000e1b1b7223 */ /* 0x004fe40000000008 */
[----:B------:R-:W0:Y:S02]  /*0690*/  LDS.128 R8, [R19+0x70] ;  /* 0x0000700013087984 */ /* 0x000e240000000c00 */
[----:B---3--:R-:W-:Y:S02]  /*06a0*/  FFMA R15, R20, R15, R27 ;  /* 0x0000000f140f7223 */ /* 0x008fe4000000001b */
[----:B------:R-:W1:Y:S04]  /*06b0*/  LDS R12, [R18+0xf00] ;  /* 0x000f0000120c7984 */ /* 0x000e680000000800 */
[----:B------:R-:W2:Y:S01]  /*06c0*/  LDS R27, [R18+0xf80] ;  /* 0x000f8000121b7984 */ /* 0x000ea20000000800 */
[----:B0-----:R-:W-:-:S04]  /*06d0*/  FFMA R8, R8, R13, R15 ;  /* 0x0000000d08087223 */ /* 0x001fc8000000000f */
[----:B------:R-:W-:-:S04]  /*06e0*/  FFMA R9, R29, R9, R8 ;  /* 0x000000091d097223 */ /* 0x000fc80000000008 */
[----:B-1----:R-:W-:-:S04]  /*06f0*/  FFMA R10, R12, R10, R9 ;  /* 0x0000000a0c0a7223 */ /* 0x002fc80000000009 */
[----:B--2---:R-:W-:Y:S01]  /*0700*/  FFMA R27, R27, R11, R10 ;  /* 0x0000000b1b1b7223 */ /* 0x004fe2000000000a */
[----:B------:R-:W-:Y:S06]  /*0710*/  BAR.SYNC.DEFER_BLOCKING 0x0 ;  /* 0x0000000000007b1d */ /* 0x000fec0000010000 */
[----:B------:R-:W-:Y:S05]  /*0720*/  @!P0 BRA `(.L_x_1) ;  /* 0xfffffff800ac8947 */ /* 0x000fea000383ffff */
.L_x_0:
[----:B------:R-:W0:Y:S01]  /*0730*/  LDC.64 R6, c[0x0][0x380] ;  /* 0x0000e000ff067b82 */ /* 0x000e220000000a00 */
[----:B-1-3--:R-:W-:-:S05]  /*0740*/  LEA R0, R5, R0, 0x5 ;  /* 0x0000000005007211 */ /* 0x00afca00078e28ff */
[----:B----4-:R-:W-:-:S04]  /*0750*/  IMAD R3, R3, UR11, R0 ;  /* 0x0000000b03037c24 */ /* 0x010fc8000f8e0200 */
[----:B------:R-:W-:-:S04]  /*0760*/  IMAD R3, R2, UR7, R3 ;  /* 0x0000000702037c24 */ /* 0x000fc8000f8e0203 */
[----:B0-----:R-:W-:-:S05]  /*0770*/  IMAD.WIDE R2, R3, 0x4, R6 ;  /* 0x0000000403027825 */ /* 0x001fca00078e0206 */
[----:B------:R-:W-:Y:S01]  /*0780*/  STG.E desc[UR8][R2.64], R27 ;  /* 0x0000001b02007986 */ /* 0x000fe2000c101908 */
[----:B------:R-:W-:Y:S05]  /*0790*/  EXIT ;  /* 0x000000000000794d */ /* 0x000fea0003800000 */
.L_x_2:
[----:B------:R-:W-:-:S00]  /*07a0*/  BRA `(.L_x_2) ;  /* 0xfffffffc00fc7947 */ /* 0x000fc0000383ffff */
[----:B------:R-:W-:-:S00]  /*07b0*/  NOP ;  /* 0x0000000000007918 */ /* 0x000fc00000000000 */
        /* <DEDUP_REMOVED lines=12> */
.L_x_7:


//--------------------- .text._Z15MatrixMulKernelILi16EEvPfS0_S0_ii --------------------------
	.section	.text._Z15MatrixMulKernelILi16EEvPfS0_S0_ii,"ax",@progbits
	.align	128
        .global         _Z15MatrixMulKernelILi16EEvPfS0_S0_ii
        .type           _Z15MatrixMulKernelILi16EEvPfS0_S0_ii,@function
        .size           _Z15MatrixMulKernelILi16EEvPfS0_S0_ii,(.L_x_8 - _Z15MatrixMulKernelILi16EEvPfS0_S0_ii)
        .other          _Z15MatrixMulKernelILi16EEvPfS0_S0_ii,@"STO_CUDA_ENTRY STV_DEFAULT"
_Z15MatrixMulKernelILi16EEvPfS0_S0_ii:
.text._Z15MatrixMulKernelILi16EEvPfS0_S0_ii:
[----:B------:R-:W-:Y:S08]  /*0000*/  LDC R1, c[0x0][0x37c] ;  /* 0x0000df00ff017b82 */ /* 0x000ff00000000800 */
[----:B------:R-:W0:Y:S01]  /*0010*/  LDC.64 R8, c[0x0][0x398] ;  /* 0x0000e600ff087b82 */ /* 0x000e220000000a00 */
[----:B------:R-:W1:Y:S01]  /*0020*/  S2R R0, SR_TID.X ;  /* 0x0000000000007919 */ /* 0x000e620000002100 */
[----:B------:R-:W2:Y:S01]  /*0030*/  LDCU.64 UR8, c[0x0][0x358] ;  /* 0x00006b00ff0877ac */ /* 0x000ea20008000a00 */
[----:B------:R-:W-:Y:S01]  /*0040*/  HFMA2 R7, -RZ, RZ, 0, 0 ;  /* 0x00000000ff077431 */ /* 0x000fe200000001ff */
[----:B------:R-:W3:Y:S04]  /*0050*/  S2R R3, SR_TID.Y ;  /* 0x0000000000037919 */ /* 0x000ee80000002200 */
[----:B------:R-:W4:Y:S08]  /*0060*/  S2UR UR4, SR_CTAID.X ;  /* 0x00000000000479c3 */ /* 0x000f300000002500 */
[----:B------:R-:W0:Y:S02]  /*0070*/  S2UR UR10, SR_CTAID.Y ;  /* 0x00000000000a79c3 */ /* 0x000e240000002600 */
[----:B0-----:R-:W-:-:S02]  /*0080*/  ISETP.GE.AND P0, PT, R8, 0x1, PT ;  /* 0x000000010800780c */ /* 0x001fc40003f06270 */
[----:B------:R-:W-:Y:S01]  /*0090*/  SHF.L.U32 R16, R9, 0x4, RZ ;  /* 0x0000000409107819 */ /* 0x000fe200000006ff */
[----:B----4-:R-:W-:-:S10]  /*00a0*/  USHF.L.U32 UR4, UR4, 0x4, URZ ;  /* 0x0000000404047899 */ /* 0x010fd400080006ff */
[----:B-123--:R-:W-:Y:S05]  /*00b0*/  @!P0 BRA `(.L_x_3) ;  /* 0x0000000800bc8947 */ /* 0x00efea0003800000 */
[----:B------:R-:W-:Y:S01]  /*00c0*/  IMAD R19, R8, UR10, RZ ;  /* 0x0000000a08137c24 */ /* 0x000fe2000f8e02ff */
[----:B------:R-:W0:Y:S01]  /*00d0*/  S2UR UR7, SR_CgaCtaId ;  /* 0x00000000000779c3 */ /* 0x000e220000008800 */
[----:B------:R-:W-:Y:S01]  /*00e0*/  UMOV UR5, 0x400 ;  /* 0x0000040000057882 */ /* 0x000fe20000000000 */
[----:B------:R-:W-:Y:S01]  /*00f0*/  MOV R7, RZ ;  /* 0x000000ff00077202 */ /* 0x000fe20000000f00 */
[----:B------:R-:W-:Y:S01]  /*0100*/  UIADD3 UR6, UPT, UPT, UR5, 0x400, URZ ;  /* 0x0000040005067890 */ /* 0x000fe2000fffe0ff */
[----:B------:R-:W-:-:S04]  /*0110*/  SHF.L.U32 R19, R19, 0x4, RZ ;  /* 0x0000000413137819 */ /* 0x000fc800000006ff */
[C---:B------:R-:W-:Y:S02]  /*0120*/  IADD3 R18, PT, PT, R19.reuse, R8, RZ ;  /* 0x0000000813127210 */ /* 0x040fe40007ffe0ff */
[----:B------:R-:W-:Y:S02]  /*0130*/  IADD3 R21, PT, PT, R19, 0x10, RZ ;  /* 0x0000001013157810 */ /* 0x000fe40007ffe0ff */
[----:B------:R-:W-:Y:S02]  /*0140*/  LOP3.LUT R5, RZ, R19, RZ, 0x33, !PT ;  /* 0x00000013ff057212 */ /* 0x000fe400078e33ff */
[----:B------:R-:W-:-:S04]  /*0150*/  VIMNMX R2, PT, PT, R18, R21, !PT ;  /* 0x0000001512027248 */ /* 0x000fc80007fe0100 */
[----:B------:R-:W-:Y:S02]  /*0160*/  IADD3 R2, PT, PT, R2, R5, RZ ;  /* 0x0000000502027210 */ /* 0x000fe40007ffe0ff */
[----:B------:R-:W-:Y:S02]  /*0170*/  MOV R5, UR4 ;  /* 0x0000000400057c02 */ /* 0x000fe40008000f00 */
[C---:B------:R-:W-:Y:S01]  /*0180*/  LOP3.LUT P0, RZ, R2.reuse, 0x10, RZ, 0xc0, !PT ;  /* 0x0000001002ff7812 */ /* 0x040fe2000780c0ff */
[----:B0-----:R-:W-:Y:S01]  /*0190*/  ULEA UR5, UR7, UR5, 0x18 ;  /* 0x0000000507057291 */ /* 0x001fe2000f8ec0ff */
[----:B------:R-:W-:Y:S01]  /*01a0*/  ISETP.GE.U32.AND P1, PT, R2, 0x10, PT ;  /* 0x000000100200780c */ /* 0x000fe20003f26070 */
[----:B------:R-:W-:-:S04]  /*01b0*/  ULEA UR6, UR7, UR6, 0x18 ;  /* 0x0000000607067291 */ /* 0x000fc8000f8ec0ff */
[C---:B------:R-:W-:Y:S02]  /*01c0*/  LEA R17, R3.reuse, UR5, 0x6 ;  /* 0x0000000503117c11 */ /* 0x040fe4000f8e30ff */
[C---:B------:R-:W-:Y:S02]  /*01d0*/  LEA R10, R0.reuse, UR6, 0x2 ;  /* 0x00000006000a7c11 */ /* 0x040fe4000f8e10ff */
[----:B------:R-:W-:Y:S02]  /*01e0*/  LEA R11, R0, R17, 0x2 ;  /* 0x00000011000b7211 */ /* 0x000fe400078e10ff */
[----:B------:R-:W-:Y:S01]  /*01f0*/  LEA R2, R3, R10, 0x6 ;  /* 0x0000000a03027211 */ /* 0x000fe200078e30ff */
[----:B------:R-:W-:Y:S06]  /*0200*/  @P0 BRA `(.L_x_4) ;  /* 0x0000000000d00947 */ /* 0x000fec0003800000 */
[----:B------:R-:W0:Y:S01]  /*0210*/  LDC.64 R6, c[0x0][0x388] ;  /* 0x0000e200ff067b82 */ /* 0x000e220000000a00 */
[C-C-:B------:R-:W-:Y:S02]  /*0220*/  IMAD R12, R3.reuse, R8, R0.reuse ;  /* 0x00000008030c7224 */ /* 0x140fe400078e0200 */
[----:B------:R-:W-:-:S03]  /*0230*/  IMAD R14, R3, R9, R0 ;  /* 0x00000009030e7224 */ /* 0x000fc600078e0200 */
[----:B------:R-:W-:Y:S02]  /*0240*/  IADD3 R13, PT, PT, R19, R12, RZ ;  /* 0x0000000c130d7210 */ /* 0x000fe40007ffe0ff */
[----:B------:R-:W1:Y:S01]  /*0250*/  LDC.64 R4, c[0x0][0x390] ;  /* 0x0000e400ff047b82 */ /* 0x000e620000000a00 */
[----:B------:R-:W-:Y:S02]  /*0260*/  IADD3 R23, PT, PT, R14, UR4, RZ ;  /* 0x000000040e177c10 */ /* 0x000fe4000fffe0ff */
[----:B0-----:R-:W-:-:S05]  /*0270*/  IMAD.WIDE R12, R13, 0x4, R6 ;  /* 0x000000040d0c7825 */ /* 0x001fca00078e0206 */
[----:B------:R-:W2:Y:S01]  /*0280*/  LDG.E R26, desc[UR8][R12.64] ;  /* 0x000000080c1a7981 */ /* 0x000ea2000c1e1900 */
[----:B-1----:R-:W-:-:S06]  /*0290*/  IMAD.WIDE R22, R23, 0x4, R4 ;  /* 0x0000000417167825 */ /* 0x002fcc00078e0204 */
[----:B------:R-:W3:Y:S04]  /*02a0*/  LDG.E R23, desc[UR8][R22.64] ;  /* 0x0000000816177981 */ /* 0x000ee8000c1e1900 */
[----:B--2---:R-:W-:Y:S04]  /*02b0*/  STS [R11], R26 ;  /* 0x0000001a0b007388 */ /* 0x004fe80000000800 */
[----:B---3--:R-:W-:Y:S01]  /*02c0*/  STS [R2], R23 ;  /* 0x0000001702007388 */ /* 0x008fe20000000800 */
[----:B------:R-:W-:Y:S06]  /*02d0*/  BAR.SYNC.DEFER_BLOCKING 0x0 ;  /* 0x0000000000007b1d */ /* 0x000fec0000010000 */
[----:B------:R-:W-:Y:S04]  /*02e0*/  LDS R19, [R10] ;  /* 0x000000000a137984 */ /* 0x000fe80000000800 */
[----:B------:R-:W0:Y:S04]  /*02f0*/  LDS.128 R4, [R17] ;  /* 0x0000000011047984 */ /* 0x000e280000000c00 */
[----:B------:R-:W1:Y:S04]  /*0300*/  LDS R27, [R10+0x40] ;  /* 0x000040000a1b7984 */ /* 0x000e680000000800 */
[----:B------:R-:W2:Y:S04]  /*0310*/  LDS R28, [R10+0x80] ;  /* 0x000080000a1c7984 */ /* 0x000ea80000000800 */
[----:B------:R-:W3:Y:S04]  /*0320*/  LDS R24, [R10+0xc0] ;  /* 0x0000c0000a187984 */ /* 0x000ee80000000800 */
[----:B------:R-:W-:Y:S04]  /*0330*/  LDS R25, [R10+0x100] ;  /* 0x000100000a197984 */ /* 0x000fe80000000800 */
[----:B------:R-:W4:Y:S04]  /*0340*/  LDS.128 R12, [R17+0x10] ;  /* 0x00001000110c7984 */ /* 0x000f280000000c00 */
[----:B------:R-:W5:Y:S04]  /*0350*/  LDS R20, [R10+0x140] ;  /* 0x000140000a147984 */ /* 0x000f680000000800 */
[----:B------:R-:W5:Y:S04]  /*0360*/  LDS R23, [R10+0x180] ;  /* 0x000180000a177984 */ /* 0x000f680000000800 */
[----:B------:R-:W5:Y:S01]  /*0370*/  LDS R22, [R10+0x1c0] ;  /* 0x0001c0000a167984 */ /* 0x000f620000000800 */
[----:B0-----:R-:W-:-:S03]  /*0380*/  FFMA R4, R4, R19, RZ ;  /* 0x0000001304047223 */ /* 0x001fc600000000ff */
[----:B------:R-:W-:Y:S01]  /*0390*/  LDS R19, [R10+0x200] ;  /* 0x000200000a137984 */ /* 0x000fe20000000800 */
[----:B-1----:R-:W-:-:S04]  /*03a0*/  FFMA R5, R27, R5, R4 ;  /* 0x000000051b057223 */ /* 0x002fc80000000004 */
[----:B--2---:R-:W-:-:S04]  /*03b0*/  FFMA R5, R28, R6, R5 ;  /* 0x000000061c057223 */ /* 0x004fc80000000005 */
[----:B---3--:R-:W-:Y:S02]  /*03c0*/  FFMA R27, R24, R7, R5 ;  /* 0x00000007181b7223 */ /* 0x008fe40000000005 */
[----:B------:R-:W0:Y:S04]  /*03d0*/  LDS.128 R4, [R17+0x20] ;  /* 0x0000200011047984 */ /* 0x000e280000000c00 */
[----:B------:R-:W1:Y:S01]  /*03e0*/  LDS R24, [R10+0x240] ;  /* 0x000240000a187984 */ /* 0x000e620000000800 */
[----:B----4-:R-:W-:-:S04]  /*03f0*/  FFMA R25, R12, R25, R27 ;  /* 0x000000190c197223 */ /* 0x010fc8000000001b */
[----:B-----5:R-:W-:Y:S02]  /*0400*/  FFMA R20, R20, R13, R25 ;  /* 0x0000000d14147223 */ /* 0x020fe40000000019 */
[----:B------:R-:W2:Y:S02]  /*0410*/  LDS R25, [R10+0x280] ;  /* 0x000280000a197984 */ /* 0x000ea40000000800 */
[----:B------:R-:W-:Y:S02]  /*0420*/  FFMA R23, R23, R14, R20 ;  /* 0x0000000e17177223 */ /* 0x000fe40000000014 */
[----:B------:R-:W3:Y:S02]  /*0430*/  LDS R20, [R10+0x2c0] ;  /* 0x0002c0000a147984 */ /* 0x000ee40000000800 */
[----:B------:R-:W-:Y:S02]  /*0440*/  FFMA R27, R22, R15, R23 ;  /* 0x0000000f161b7223 */ /* 0x000fe40000000017 */
[----:B------:R-:W-:Y:S04]  /*0450*/  LDS R23, [R10+0x300] ;  /* 0x000300000a177984 */ /* 0x000fe80000000800 */
[----:B------:R-:W4:Y:S04]  /*0460*/  LDS.128 R12, [R17+0x30] ;  /* 0x00003000110c7984 */ /* 0x000f280000000c00 */
[----:B------:R-:W5:Y:S01]  /*0470*/  LDS R22, [R10+0x340] ;  /* 0x000340000a167984 */ /* 0x000f620000000800 */
[----:B0-----:R-:W-:-:S03]  /*0480*/  FFMA R27, R4, R19, R27 ;  /* 0x00000013041b7223 */ /* 0x001fc6000000001b */
[----:B------:R-:W0:Y:S04]  /*0490*/  LDS R19, [R10+0x380] ;  /* 0x000380000a137984 */ /* 0x000e280000000800 */
[----:B------:R-:W0:Y:S01]  /*04a0*/  LDS R4, [R10+0x3c0] ;  /* 0x0003c0000a047984 */ /* 0x000e220000000800 */
[----:B-1----:R-:W-:-:S04]  /*04b0*/  FFMA R24, R24, R5, R27 ;  /* 0x0000000518187223 */ /* 0x002fc8000000001b */
[----:B--2---:R-:W-:-:S04]  /*04c0*/  FFMA R25, R25, R6, R24 ;  /* 0x0000000619197223 */ /* 0x004fc80000000018 */
[----:B---3--:R-:W-:-:S04]  /*04d0*/  FFMA R7, R20, R7, R25 ;  /* 0x0000000714077223 */ /* 0x008fc80000000019 */
[----:B----4-:R-:W-:-:S04]  /*04e0*/  FFMA R7, R12, R23, R7 ;  /* 0x000000170c077223 */ /* 0x010fc80000000007 */
[----:B-----5:R-:W-:Y:S01]  /*04f0*/  FFMA R22, R22, R13, R7 ;  /* 0x0000000d16167223 */ /* 0x020fe20000000007 */
[----:B------:R-:W-:-:S03]  /*0500*/  IADD3 R5, PT, PT, R16, UR4, RZ ;  /* 0x0000000410057c10 */ /* 0x000fc6000fffe0ff */
[----:B0-----:R-:W-:-:S04]  /*0510*/  FFMA R19, R19, R14, R22 ;  /* 0x0000000e13137223 */ /* 0x001fc80000000016 */
[----:B------:R-:W-:Y:S01]  /*0520*/  FFMA R7, R4, R15, R19 ;  /* 0x0000000f04077223 */ /* 0x000fe20000000013 */
[----:B------:R-:W-:Y:S01]  /*0530*/  MOV R19, R21 ;  /* 0x0000001500137202 */ /* 0x000fe20000000f00 */
[----:B------:R-:W-:Y:S06]  /*0540*/  BAR.SYNC.DEFER_BLOCKING 0x0 ;  /* 0x0000000000007b1d */ /* 0x000fec0000010000 */
.L_x_4:
[----:B------:R-:W-:Y:S05]  /*0550*/  @!P1 BRA `(.L_x_3) ;  /* 0x0000000400949947 */ /* 0x000fea0003800000 */
[----:B------:R-:W0:Y:S01]  /*0560*/  LDC.64 R24, c[0x0][0x390] ;  /* 0x0000e400ff187b82 */ /* 0x000e220000000a00 */
[----:B------:R-:W-:Y:S02]  /*0570*/  IADD3 R20, PT, PT, R0, R5, RZ ;  /* 0x0000000500147210 */ /* 0x000fe40007ffe0ff */
[----:B------:R-:W-:Y:S02]  /*0580*/  IADD3 R22, PT, PT, R3, 0x10, RZ ;  /* 0x0000001003167810 */ /* 0x000fe40007ffe0ff */
[----:B------:R-:W-:-:S03]  /*0590*/  IADD3 R4, PT, PT, R19, R0, RZ ;  /* 0x0000000013047210 */ /* 0x000fc60007ffe0ff */
[-C--:B------:R-:W-:Y:S02]  /*05a0*/  IMAD R22, R22, R9.reuse, R20 ;  /* 0x0000000916167224 */ /* 0x080fe400078e0214 */
[C---:B------:R-:W-:Y:S02]  /*05b0*/  IMAD R8, R3.reuse, R8, R4 ;  /* 0x0000000803087224 */ /* 0x040fe400078e0204 */
[----:B------:R-:W-:-:S07]  /*05c0*/  IMAD R20, R3, R9, R20 ;  /* 0x0000000903147224 */ /* 0x000fce00078e0214 */
.L_x_5:
[----:B------:R-:W1:Y:S01]  /*05d0*/  LDC.64 R26, c[0x0][0x388] ;  /* 0x0000e200ff1a7b82 */ /* 0x000e620000000a00 */
[----:B0-----:R-:W-:-:S06]  /*05e0*/  IMAD.WIDE R4, R20, 0x4, R24 ;  /* 0x0000000414047825 */ /* 0x001fcc00078e0218 */
[----:B------:R-:W2:Y:S01]  /*05f0*/  LDG.E R5, desc[UR8][R4.64] ;  /* 0x0000000804057981 */ /* 0x000ea2000c1e1900 */
[----:B-1----:R-:W-:-:S05]  /*0600*/  IMAD.WIDE R26, R8, 0x4, R26 ;  /* 0x00000004081a7825 */ /* 0x002fca00078e021a */
[----:B------:R-:W3:Y:S04]  /*0610*/  LDG.E R6, desc[UR8][R26.64] ;  /* 0x000000081a067981 */ /* 0x000ee8000c1e1900 */
[----:B---3--:R-:W-:Y:S04]  /*0620*/  STS [R11], R6 ;  /* 0x000000060b007388 */ /* 0x008fe80000000800 */
[----:B--2---:R-:W-:Y:S01]  /*0630*/  STS [R2], R5 ;  /* 0x0000000502007388 */ /* 0x004fe20000000800 */
[----:B------:R-:W-:Y:S06]  /*0640*/  BAR.SYNC.DEFER_BLOCKING 0x0 ;  /* 0x0000000000007b1d */ /* 0x000fec0000010000 */
[----:B------:R-:W-:Y:S04]  /*0650*/  LDS R21, [R10] ;  /* 0x000000000a157984 */ /* 0x000fe80000000800 */
[----:B------:R-:W0:Y:S04]  /*0660*/  LDS.128 R12, [R17] ;  /* 0x00000000110c7984 */ /* 0x000e280000000c00 */
[----:B------:R-:W1:Y:S04]  /*0670*/  LDS R23, [R10+0x40] ;  /* 0x000040000a177984 */ /* 0x000e680000000800 */
[----:B------:R-:W2:Y:S04]  /*0680*/  LDS R29, [R10+0x80] ;  /* 0x000080000a1d7984 */ /* 0x000ea80000000800 */
[----:B------:R-:W3:Y:S01]  /*0690*/  LDS R28, [R10+0xc0] ;  /* 0x0000c0000a1c7984 */ /* 0x000ee20000000800 */
[----:B0-----:R-:W-:-:S03]  /*06a0*/  FFMA R12, R12, R21, R7 ;  /* 0x000000150c0c7223 */ /* 0x001fc60000000007 */
[----:B------:R-:W-:Y:S01]  /*06b0*/  LDS.128 R4, [R17+0x10] ;  /* 0x0000100011047984 */ /* 0x000fe20000000c00 */
[----:B-1----:R-:W-:-:S03]  /*06c0*/  FFMA R23, R23, R13, R12 ;  /* 0x0000000d17177223 */ /* 0x002fc6000000000c */
[----:B------:R-:W0:Y:S04]  /*06d0*/  LDS R13, [R10+0x100] ;  /* 0x000100000a0d7984 */ /* 0x000e280000000800 */
[----:B------:R-:W1:Y:S01]  /*06e0*/  LDS R21, [R10+0x140] ;  /* 0x000140000a157984 */ /* 0x000e620000000800 */
[----:B--2---:R-:W-:-:S03]  /*06f0*/  FFMA R23, R29, R14, R23 ;  /* 0x0000000e1d177223 */ /* 0x004fc60000000017 */
[----:B------:R-:W2:Y:S01]  /*0700*/  LDS R12, [R10+0x180] ;  /* 0x000180000a0c7984 */ /* 0x000ea20000000800 */
[----:B---3--:R-:W-:-:S03]  /*0710*/  FFMA R15, R28, R15, R23 ;  /* 0x0000000f1c0f7223 */ /* 0x008fc60000000017 */
        /* <DEDUP_REMOVED lines=10> */
[----:B-1----:R-:W-:Y:S02]  /*07c0*/  FFMA R13, R21, R13, R12 ;  /* 0x0000000d150d7223 */ /* 0x002fe4000000000c */
[----:B------:R-:W0:Y:S02]  /*07d0*/  LDS R21, [R10+0x2c0] ;  /* 0x0002c0000a157984 */ /* 0x000e240000000800 */
[----:B--2---:R-:W-:Y:S02]  /*07e0*/  FFMA R14, R4, R14, R13 ;  /* 0x0000000e040e7223 */ /* 0x004fe4000000000d */
[----:B------:R-:W-:Y:S04]  /*07f0*/  LDS R12, [R10+0x300] ;  /* 0x000300000a0c7984 */ /* 0x000fe80000000800 */
[----:B------:R-:W1:Y:S04]  /*0800*/  LDS.128 R4, [R17+0x30] ;  /* 0x0000300011047984 */ /* 0x000e680000000c00 */
[----:B------:R-:W2:Y:S01]  /*0810*/  LDS R13, [R10+0x340] ;  /* 0x000340000a0d7984 */ /* 0x000ea20000000800 */
[----:B------:R-:W-:-:S04]  /*0820*/  IMAD.WIDE R28, R22, 0x4, R24 ;  /* 0x00000004161c7825 */ /* 0x000fc800078e0218 */
[----:B0-----:R-:W-:Y:S02]  /*0830*/  FFMA R15, R21, R15, R14 ;  /* 0x0000000f150f7223 */ /* 0x001fe4000000000e */
[----:B------:R-:W0:Y:S02]  /*0840*/  LDS R21, [R10+0x380] ;  /* 0x000380000a157984 */ /* 0x000e240000000800 */
[----:B-1----:R-:W-:Y:S02]  /*0850*/  FFMA R12, R4, R12, R15 ;  /* 0x0000000c040c7223 */ /* 0x002fe4000000000f */
[----:B------:R-:W1:Y:S01]  /*0860*/  LDS R4, [R10+0x3c0] ;  /* 0x0003c0000a047984 */ /* 0x000e620000000800 */
[----:B------:R-:W-:Y:S06]  /*0870*/  BAR.SYNC.DEFER_BLOCKING 0x0 ;  /* 0x0000000000007b1d */ /* 0x000fec0000010000 */
[----:B------:R2:W3:Y:S04]  /*0880*/  LDG.E R27, desc[UR8][R26.64+0x40] ;  /* 0x000040081a1b7981 */ /* 0x0004e8000c1e1900 */
[----:B------:R-:W4:Y:S01]  /*0890*/  LDG.E R29, desc[UR8][R28.64] ;  /* 0x000000081c1d7981 */ /* 0x000f22000c1e1900 */
[----:B--2---:R-:W-:-:S04]  /*08a0*/  FFMA R26, R13, R5, R12 ;  /* 0x000000050d1a7223 */ /* 0x004fc8000000000c */
[----:B0-----:R-:W-:-:S04]  /*08b0*/  FFMA R6, R21, R6, R26 ;  /* 0x0000000615067223 */ /* 0x001fc8000000001a */
[----:B-1----:R-:W-:Y:S01]  /*08c0*/  FFMA R7, R4, R7, R6 ;  /* 0x0000000704077223 */ /* 0x002fe20000000006 */
[----:B------:R-:W-:-:S04]  /*08d0*/  IADD3 R19, PT, PT, R19, 0x20, RZ ;  /* 0x0000002013137810 */ /* 0x000fc80007ffe0ff */
[----:B------:R-:W-:Y:S02]  /*08e0*/  ISETP.GE.AND P0, PT, R19, R18, PT ;  /* 0x000000121300720c */ /* 0x000fe40003f06270 */
[C---:B------:R-:W-:Y:S02]  /*08f0*/  LEA R20, R9.reuse, R20, 0x5 ;  /* 0x0000001409147211 */ /* 0x040fe400078e28ff */
[----:B------:R-:W-:Y:S02]  /*0900*/  LEA R22, R9, R22, 0x5 ;  /* 0x0000001609167211 */ /* 0x000fe400078e28ff */
[----:B------:R-:W-:Y:S01]  /*0910*/  IADD3 R8, PT, PT, R8, 0x20, RZ ;  /* 0x0000002008087810 */ /* 0x000fe20007ffe0ff */
[----:B---3--:R-:W-:Y:S04]  /*0920*/  STS [R11], R27 ;  /* 0x0000001b0b007388 */ /* 0x008fe80000000800 */
[----:B----4-:R-:W-:Y:S01]  /*0930*/  STS [R2], R29 ;  /* 0x0000001d02007388 */ /* 0x010fe20000000800 */
[----:B------:R-:W-:Y:S06]  /*0940*/  BAR.SYNC.DEFER_BLOCKING 0x0 ;  /* 0x0000000000007b1d */ /* 0x000fec0000010000 */
[----:B------:R-:W-:Y:S04]  /*0950*/  LDS R23, [R10] ;  /* 0x000000000a177984 */ /* 0x000fe80000000800 */
[----:B------:R-:W0:Y:S04]  /*0960*/  LDS.128 R12, [R17] ;  /* 0x00000000110c7984 */ /* 0x000e280000000c00 */
[----:B------:R-:W1:Y:S04]  /*0970*/  LDS R5, [R10+0x40] ;  /* 0x000040000a057984 */ /* 0x000e680000000800 */
[----:B------:R-:W2:Y:S04]  /*0980*/  LDS R21, [R10+0x80] ;  /* 0x000080000a157984 */ /* 0x000ea80000000800 */
[----:B------:R-:W-:Y:S01]  /*0990*/  LDS R26, [R10+0x140] ;  /* 0x000140000a1a7984 */ /* 0x000fe20000000800 */
[----:B0-----:R-:W-:-:S03]  /*09a0*/  FFMA R4, R12, R23, R7 ;  /* 0x000000170c047223 */ /* 0x001fc60000000007 */
[----:B------:R-:W0:Y:S01]  /*09b0*/  LDS R12, [R10+0xc0] ;  /* 0x0000c0000a0c7984 */ /* 0x000e220000000800 */
[----:B-1----:R-:W-:-:S03]  /*09c0*/  FFMA R28, R5, R13, R4 ;  /* 0x0000000d051c7223 */ /* 0x002fc60000000004 */
[----:B------:R-:W-:Y:S04]  /*09d0*/  LDS R23, [R10+0x100] ;  /* 0x000100000a177984 */ /* 0x000fe80000000800 */
[----:B------:R-:W1:Y:S01]  /*09e0*/  LDS.128 R4, [R17+0x10] ;  /* 0x0000100011047984 */ /* 0x000e620000000c00 */
[----:B--2---:R-:W-:-:S03]  /*09f0*/  FFMA R13, R21, R14, R28 ;  /* 0x0000000e150d7223 */ /* 0x004fc6000000001c */
[----:B------:R-:W2:Y:S01]  /*0a00*/  LDS R21, [R10+0x180] ;  /* 0x000180000a157984 */ /* 0x000ea20000000800 */
[----:B0-----:R-:W-:-:S04]  /*0a10*/  FFMA R13, R12, R15, R13 ;  /* 0x0000000f0c0d7223 */ /* 0x001fc8000000000d */
[----:B-1----:R-:W-:Y:S02]  /*0a20*/  FFMA R13, R4, R23, R13 ;  /* 0x00000017040d7223 */ /* 0x002fe4000000000d */
[----:B------:R-:W0:Y:S02]  /*0a30*/  LDS R4, [R10+0x1c0] ;  /* 0x0001c0000a047984 */ /* 0x000e240000000800 */
[----:B------:R-:W-:Y:S02]  /*0a40*/  FFMA R28, R26, R5, R13 ;  /* 0x000000051a1c7223 */ /* 0x000fe4000000000d */
[----:B------:R-:W-:Y:S04]  /*0a50*/  LDS R23, [R10+0x200] ;  /* 0x000200000a177984 */ /* 0x000fe80000000800 */
[----:B------:R-:W1:Y:S04]  /*0a60*/  LDS.128 R12, [R17+0x20] ;  /* 0x00002000110c7984 */ /* 0x000e680000000c00 */
[----:B------:R-:W3:Y:S01]  /*0a70*/  LDS R26, [R10+0x240] ;  /* 0x000240000a1a7984 */ /* 0x000ee20000000800 */
[----:B--2---:R-:W-:-:S03]  /*0a80*/  FFMA R5, R21, R6, R28 ;  /* 0x0000000615057223 */ /* 0x004fc6000000001c */
[----:B------:R-:W2:Y:S01]  /*0a90*/  LDS R21, [R10+0x280] ;  /* 0x000280000a157984 */ /* 0x000ea20000000800 */
[----:B0-----:R-:W-:-:S04]  /*0aa0*/  FFMA R5, R4, R7, R5 ;  /* 0x0000000704057223 */ /* 0x001fc80000000005 */
[----:B-1----:R-:W-:Y:S02]  /*0ab0*/  FFMA R5, R12, R23, R5 ;  /* 0x000000170c057223 */ /* 0x002fe40000000005 */
[----:B------:R-:W0:Y:S02]  /*0ac0*/  LDS R12, [R10+0x2c0] ;  /* 0x0002c0000a0c7984 */ /* 0x000e240000000800 */
[----:B---3--:R-:W-:Y:S02]  /*0ad0*/  FFMA R26, R26, R13, R5 ;  /* 0x0000000d1a1a7223 */ /* 0x008fe40000000005 */
[----:B------:R-:W-:Y:S04]  /*0ae0*/  LDS R13, [R10+0x300] ;  /* 0x000300000a0d7984 */ /* 0x000fe80000000800 */
[----:B------:R-:W1:Y:S01]  /*0af0*/  LDS.128 R4, [R17+0x30] ;  /* 0x0000300011047984 */ /* 0x000e620000000c00 */
[----:B--2---:R-:W-:-:S03]  /*0b00*/  FFMA R21, R21, R14, R26 ;  /* 0x0000000e15157223 */ /* 0x004fc6000000001a */
[----:B------:R-:W2:Y:S04]  /*0b10*/  LDS R23, [R10+0x340] ;  /* 0x000340000a177984 */ /* 0x000ea80000000800 */
[----:B------:R-:W3:Y:S04]  /*0b20*/  LDS R26, [R10+0x380] ;  /* 0x000380000a1a7984 */ /* 0x000ee80000000800 */
[----:B------:R-:W4:Y:S01]  /*0b30*/  LDS R14, [R10+0x3c0] ;  /* 0x0003c0000a0e7984 */ /* 0x000f220000000800 */
[----:B0-----:R-:W-:-:S04]  /*0b40*/  FFMA R15, R12, R15, R21 ;  /* 0x0000000f0c0f7223 */ /* 0x001fc80000000015 */
[----:B-1----:R-:W-:-:S04]  /*0b50*/  FFMA R4, R4, R13, R15 ;  /* 0x0000000d04047223 */ /* 0x002fc8000000000f */
[----:B--2---:R-:W-:-:S04]  /*0b60*/  FFMA R5, R23, R5, R4 ;  /* 0x0000000517057223 */ /* 0x004fc80000000004 */
[----:B---3--:R-:W-:-:S04]  /*0b70*/  FFMA R5, R26, R6, R5 ;  /* 0x000000061a057223 */ /* 0x008fc80000000005 */
[----:B----4-:R-:W-:Y:S01]  /*0b80*/  FFMA R7, R14, R7, R5 ;  /* 0x000000070e077223 */ /* 0x010fe20000000005 */
[----:B------:R-:W-:Y:S06]  /*0b90*/  BAR.SYNC.DEFER_BLOCKING 0x0 ;  /* 0x0000000000007b1d */ /* 0x000fec0000010000 */
[----:B------:R-:W-:Y:S05]  /*0ba0*/  @!P0 BRA `(.L_x_5) ;  /* 0xfffffff800888947 */ /* 0x000fea000383ffff */
.L_x_3:
[----:B------:R-:W0:Y:S01]  /*0bb0*/  LDC.64 R4, c[0x0][0x380] ;  /* 0x0000e000ff047b82 */ /* 0x000e220000000a00 */
[----:B------:R-:W-:-:S05]  /*0bc0*/  IADD3 R0, PT, PT, R0, UR4, RZ ;  /* 0x0000000400007c10 */ /* 0x000fca000fffe0ff */
[----:B------:R-:W-:-:S04]  /*0bd0*/  IMAD R3, R3, R9, R0 ;  /* 0x0000000903037224 */ /* 0x000fc800078e0200 */
[----:B------:R-:W-:-:S04]  /*0be0*/  IMAD R3, R16, UR10, R3 ;  /* 0x0000000a10037c24 */ /* 0x000fc8000f8e0203 */
[----:B0-----:R-:W-:-:S05]  /*0bf0*/  IMAD.WIDE R2, R3, 0x4, R4 ;  /* 0x0000000403027825 */ /* 0x001fca00078e0204 */
[----:B------:R-:W-:Y:S01]  /*0c00*/  STG.E desc[UR8][R2.64], R7 ;  /* 0x0000000702007986 */ /* 0x000fe2000c101908 */
[----:B------:R-:W-:Y:S05]  /*0c10*/  EXIT ;  /* 0x000000000000794d */ /* 0x000fea0003800000 */
.L_x_6:
        /* <DEDUP_REMOVED lines=14> */
.L_x_8:


//--------------------- .nv.shared._Z15MatrixMulKernelILi32EEvPfS0_S0_ii --------------------------
	.section	.nv.shared._Z15MatrixMulKernelILi32EEvPfS0_S0_ii,"aw",@nobits
	.sectionflags	@""
	.align	4
.nv.shared._Z15MatrixMulKernelILi32EEvPfS0_S0_ii:
	.zero		9216


//--------------------- .nv.shared.reserved.0     --------------------------
	.section	.nv.shared.reserved.0,"aw",@nobits
	.weak		__nv_reservedSMEM_offset_0_alias
	.size		__nv_reservedSMEM_offset_0_alias, 0, 64
	.other		__nv_reservedSMEM_offset_0_alias,@"STO_CUDA_RESERVED_SHARED STV_DEFAULT"
__nv_reservedSMEM_offset_0_alias:
	.zero		0
	.zero		64


//--------------------- .nv.shared._Z15MatrixMulKernelILi16EEvPfS0_S0_ii --------------------------
	.section	.nv.shared._Z15MatrixMulKernelILi16EEvPfS0_S0_ii,"aw",@nobits
	.sectionflags	@""
	.align	4
.nv.shared._Z15MatrixMulKernelILi16EEvPfS0_S0_ii:
	.zero		3072


//--------------------- .nv.constant0._Z15MatrixMulKernelILi32EEvPfS0_S0_ii --------------------------
	.section	.nv.constant0._Z15MatrixMulKernelILi32EEvPfS0_S0_ii,"a",@progbits
	.sectionflags	@""
	.align	4
.nv.constant0._Z15MatrixMulKernelILi32EEvPfS0_S0_ii:
	.zero		928


//--------------------- .nv.constant0._Z15MatrixMulKernelILi16EEvPfS0_S0_ii --------------------------
	.section	.nv.constant0._Z15MatrixMulKernelILi16EEvPfS0_S0_ii,"a",@progbits
	.sectionflags	@""
	.align	4
.nv.constant0._Z15MatrixMulKernelILi16EEvPfS0_S0_ii:
	.zero		928


//--------------------- SYMBOLS --------------------------

	.type		.nv.reservedSmem.offset0,@object
	.size		.nv.reservedSmem.offset0,0x4
	.type		.nv.reservedSmem.cap,@object
	.size		.nv.reservedSmem.cap,0x4
